//
// Generated by NVIDIA NVVM Compiler
//
// Compiler Build ID: CL-36424714
// Cuda compilation tools, release 13.0, V13.0.88
// Based on NVVM 20.0.0
//

.version 9.0
.target sm_100
.address_size 64

	// .globl	_Z19computeForcesKerneliPK7double3PS_
.extern .shared .align 16 .b8 s_p[];

.visible .entry _Z19computeForcesKerneliPK7double3PS_(
	.param .u32 _Z19computeForcesKerneliPK7double3PS__param_0,
	.param .u64 .ptr .align 1 _Z19computeForcesKerneliPK7double3PS__param_1,
	.param .u64 .ptr .align 1 _Z19computeForcesKerneliPK7double3PS__param_2
)
{
	.reg .pred 	%p<13>;
	.reg .b32 	%r<41>;
	.reg .b64 	%rd<11>;
	.reg .b64 	%fd<171>;

	ld.param.u32 	%r21, [_Z19computeForcesKerneliPK7double3PS__param_0];
	ld.param.u64 	%rd3, [_Z19computeForcesKerneliPK7double3PS__param_1];
	ld.param.u64 	%rd2, [_Z19computeForcesKerneliPK7double3PS__param_2];
	cvta.to.global.u64 	%rd1, %rd3;
	mov.u32 	%r22, %ctaid.x;
	mov.u32 	%r1, %ntid.x;
	mov.u32 	%r2, %tid.x;
	mad.lo.s32 	%r3, %r22, %r1, %r2;
	setp.ge.s32 	%p1, %r3, %r21;
	mov.f64 	%fd144, 0d0000000000000000;
	mov.f64 	%fd145, %fd144;
	mov.f64 	%fd146, %fd144;
	@%p1 bra 	$L__BB0_2;
	mul.wide.s32 	%rd4, %r3, 24;
	add.s64 	%rd5, %rd1, %rd4;
	ld.global.f64 	%fd146, [%rd5];
	ld.global.f64 	%fd145, [%rd5+8];
	ld.global.f64 	%fd144, [%rd5+16];
$L__BB0_2:
	setp.lt.s32 	%p2, %r21, 1;
	mov.f64 	%fd165, 0d0000000000000000;
	mov.f64 	%fd166, %fd165;
	mov.f64 	%fd167, %fd165;
	@%p2 bra 	$L__BB0_16;
	mov.f64 	%fd167, 0d0000000000000000;
	mov.b32 	%r36, 0;
	mov.u32 	%r35, %r21;
	mov.f64 	%fd166, %fd167;
	mov.f64 	%fd165, %fd167;
$L__BB0_4:
	min.u32 	%r6, %r1, %r35;
	max.u32 	%r7, %r6, 1;
	and.b32  	%r8, %r7, 3;
	add.s32 	%r9, %r36, %r2;
	setp.ge.s32 	%p3, %r9, %r21;
	@%p3 bra 	$L__BB0_6;
	mul.wide.s32 	%rd6, %r9, 24;
	add.s64 	%rd7, %rd1, %rd6;
	ld.global.f64 	%fd43, [%rd7];
	ld.global.f64 	%fd44, [%rd7+8];
	ld.global.f64 	%fd45, [%rd7+16];
	mov.u32 	%r24, s_p;
	mad.lo.s32 	%r25, %r2, 24, %r24;
	st.shared.f64 	[%r25], %fd43;
	st.shared.f64 	[%r25+8], %fd44;
	st.shared.f64 	[%r25+16], %fd45;
$L__BB0_6:
	bar.sync 	0;
	setp.eq.s32 	%p4, %r21, %r36;
	@%p4 bra 	$L__BB0_15;
	setp.lt.u32 	%p5, %r6, 4;
	mov.b32 	%r40, 0;
	@%p5 bra 	$L__BB0_10;
	mov.u32 	%r28, s_p;
	add.s32 	%r37, %r28, 48;
	and.b32  	%r29, %r7, -4;
	neg.s32 	%r38, %r29;
$L__BB0_9:
	.pragma "nounroll";
	and.b32  	%r40, %r7, 2044;
	ld.shared.v2.f64 	{%fd47, %fd48}, [%r37+-48];
	sub.f64 	%fd49, %fd47, %fd146;
	sub.f64 	%fd50, %fd48, %fd145;
	ld.shared.v2.f64 	{%fd51, %fd52}, [%r37+-32];
	sub.f64 	%fd53, %fd51, %fd144;
	fma.rn.f64 	%fd54, %fd49, %fd49, 0d20CA2FE76A3F9475;
	fma.rn.f64 	%fd55, %fd50, %fd50, %fd54;
	fma.rn.f64 	%fd56, %fd53, %fd53, %fd55;
	rsqrt.approx.f64 	%fd57, %fd56;
	mul.f64 	%fd58, %fd57, %fd57;
	mul.f64 	%fd59, %fd57, %fd58;
	fma.rn.f64 	%fd60, %fd49, %fd59, %fd165;
	fma.rn.f64 	%fd61, %fd50, %fd59, %fd166;
	fma.rn.f64 	%fd62, %fd53, %fd59, %fd167;
	sub.f64 	%fd63, %fd52, %fd146;
	ld.shared.v2.f64 	{%fd64, %fd65}, [%r37+-16];
	sub.f64 	%fd66, %fd64, %fd145;
	sub.f64 	%fd67, %fd65, %fd144;
	fma.rn.f64 	%fd68, %fd63, %fd63, 0d20CA2FE76A3F9475;
	fma.rn.f64 	%fd69, %fd66, %fd66, %fd68;
	fma.rn.f64 	%fd70, %fd67, %fd67, %fd69;
	rsqrt.approx.f64 	%fd71, %fd70;
	mul.f64 	%fd72, %fd71, %fd71;
	mul.f64 	%fd73, %fd71, %fd72;
	fma.rn.f64 	%fd74, %fd63, %fd73, %fd60;
	fma.rn.f64 	%fd75, %fd66, %fd73, %fd61;
	fma.rn.f64 	%fd76, %fd67, %fd73, %fd62;
	ld.shared.v2.f64 	{%fd77, %fd78}, [%r37];
	sub.f64 	%fd79, %fd77, %fd146;
	sub.f64 	%fd80, %fd78, %fd145;
	ld.shared.v2.f64 	{%fd81, %fd82}, [%r37+16];
	sub.f64 	%fd83, %fd81, %fd144;
	fma.rn.f64 	%fd84, %fd79, %fd79, 0d20CA2FE76A3F9475;
	fma.rn.f64 	%fd85, %fd80, %fd80, %fd84;
	fma.rn.f64 	%fd86, %fd83, %fd83, %fd85;
	rsqrt.approx.f64 	%fd87, %fd86;
	mul.f64 	%fd88, %fd87, %fd87;
	mul.f64 	%fd89, %fd87, %fd88;
	fma.rn.f64 	%fd90, %fd79, %fd89, %fd74;
	fma.rn.f64 	%fd91, %fd80, %fd89, %fd75;
	fma.rn.f64 	%fd92, %fd83, %fd89, %fd76;
	sub.f64 	%fd93, %fd82, %fd146;
	ld.shared.v2.f64 	{%fd94, %fd95}, [%r37+32];
	sub.f64 	%fd96, %fd94, %fd145;
	sub.f64 	%fd97, %fd95, %fd144;
	fma.rn.f64 	%fd98, %fd93, %fd93, 0d20CA2FE76A3F9475;
	fma.rn.f64 	%fd99, %fd96, %fd96, %fd98;
	fma.rn.f64 	%fd100, %fd97, %fd97, %fd99;
	rsqrt.approx.f64 	%fd101, %fd100;
	mul.f64 	%fd102, %fd101, %fd101;
	mul.f64 	%fd103, %fd101, %fd102;
	fma.rn.f64 	%fd165, %fd93, %fd103, %fd90;
	fma.rn.f64 	%fd166, %fd96, %fd103, %fd91;
	fma.rn.f64 	%fd167, %fd97, %fd103, %fd92;
	add.s32 	%r38, %r38, 4;
	add.s32 	%r37, %r37, 96;
	setp.ne.s32 	%p6, %r38, 0;
	@%p6 bra 	$L__BB0_9;
$L__BB0_10:
	setp.eq.s32 	%p7, %r8, 0;
	@%p7 bra 	$L__BB0_15;
	setp.eq.s32 	%p8, %r8, 1;
	@%p8 bra 	$L__BB0_13;
	mov.u32 	%r30, s_p;
	mad.lo.s32 	%r31, %r40, 24, %r30;
	ld.shared.f64 	%fd105, [%r31];
	sub.f64 	%fd106, %fd105, %fd146;
	ld.shared.f64 	%fd107, [%r31+8];
	sub.f64 	%fd108, %fd107, %fd145;
	ld.shared.f64 	%fd109, [%r31+16];
	sub.f64 	%fd110, %fd109, %fd144;
	fma.rn.f64 	%fd111, %fd106, %fd106, 0d20CA2FE76A3F9475;
	fma.rn.f64 	%fd112, %fd108, %fd108, %fd111;
	fma.rn.f64 	%fd113, %fd110, %fd110, %fd112;
	rsqrt.approx.f64 	%fd114, %fd113;
	mul.f64 	%fd115, %fd114, %fd114;
	mul.f64 	%fd116, %fd114, %fd115;
	fma.rn.f64 	%fd117, %fd106, %fd116, %fd165;
	fma.rn.f64 	%fd118, %fd108, %fd116, %fd166;
	fma.rn.f64 	%fd119, %fd110, %fd116, %fd167;
	ld.shared.f64 	%fd120, [%r31+24];
	sub.f64 	%fd121, %fd120, %fd146;
	ld.shared.f64 	%fd122, [%r31+32];
	sub.f64 	%fd123, %fd122, %fd145;
	ld.shared.f64 	%fd124, [%r31+40];
	sub.f64 	%fd125, %fd124, %fd144;
	fma.rn.f64 	%fd126, %fd121, %fd121, 0d20CA2FE76A3F9475;
	fma.rn.f64 	%fd127, %fd123, %fd123, %fd126;
	fma.rn.f64 	%fd128, %fd125, %fd125, %fd127;
	rsqrt.approx.f64 	%fd129, %fd128;
	mul.f64 	%fd130, %fd129, %fd129;
	mul.f64 	%fd131, %fd129, %fd130;
	fma.rn.f64 	%fd165, %fd121, %fd131, %fd117;
	fma.rn.f64 	%fd166, %fd123, %fd131, %fd118;
	fma.rn.f64 	%fd167, %fd125, %fd131, %fd119;
	add.s32 	%r40, %r40, 2;
$L__BB0_13:
	and.b32  	%r32, %r7, 1;
	setp.eq.b32 	%p9, %r32, 1;
	not.pred 	%p10, %p9;
	@%p10 bra 	$L__BB0_15;
	mov.u32 	%r33, s_p;
	mad.lo.s32 	%r34, %r40, 24, %r33;
	ld.shared.f64 	%fd132, [%r34];
	sub.f64 	%fd133, %fd132, %fd146;
	ld.shared.f64 	%fd134, [%r34+8];
	sub.f64 	%fd135, %fd134, %fd145;
	ld.shared.f64 	%fd136, [%r34+16];
	sub.f64 	%fd137, %fd136, %fd144;
	fma.rn.f64 	%fd138, %fd133, %fd133, 0d20CA2FE76A3F9475;
	fma.rn.f64 	%fd139, %fd135, %fd135, %fd138;
	fma.rn.f64 	%fd140, %fd137, %fd137, %fd139;
	rsqrt.approx.f64 	%fd141, %fd140;
	mul.f64 	%fd142, %fd141, %fd141;
	mul.f64 	%fd143, %fd141, %fd142;
	fma.rn.f64 	%fd165, %fd133, %fd143, %fd165;
	fma.rn.f64 	%fd166, %fd135, %fd143, %fd166;
	fma.rn.f64 	%fd167, %fd137, %fd143, %fd167;
$L__BB0_15:
	add.s32 	%r36, %r36, %r1;
	setp.lt.s32 	%p11, %r36, %r21;
	sub.s32 	%r35, %r35, %r1;
	@%p11 bra 	$L__BB0_4;
$L__BB0_16:
	setp.ge.s32 	%p12, %r3, %r21;
	@%p12 bra 	$L__BB0_18;
	cvta.to.global.u64 	%rd8, %rd2;
	mul.wide.s32 	%rd9, %r3, 24;
	add.s64 	%rd10, %rd8, %rd9;
	st.global.f64 	[%rd10], %fd165;
	st.global.f64 	[%rd10+8], %fd166;
	st.global.f64 	[%rd10+16], %fd167;
$L__BB0_18:
	ret;

}


// ===== COMPILED SASS (sm_100) =====

	.target	sm_100

	.elftype	@"ET_EXEC"


//--------------------- .note.nv.tkinfo           --------------------------
	.section	.note.nv.tkinfo,"",@"SHT_NOTE"
	.sectionflags	@"SHF_NOTE_NV_TKINFO"
	.tkinfo
        /*0018*/ 	.word	0x00000002
        /*0030*/ 	.string	""
        /*0030*/ 	.string	"ptxas"
        /*0030*/ 	.string	"Cuda compilation tools, release 13.0, V13.0.88"
        /*0030*/ 	.string	"Build cuda_13.0.r13.0/compiler.36424714_0"
        /*0030*/ 	.string	"-arch sm_100 -m 64 "



//--------------------- .note.nv.cuinfo           --------------------------
	.section	.note.nv.cuinfo,"",@"SHT_NOTE"
	.sectionflags	@"SHF_NOTE_NV_CUINFO"
        /*0018*/ 	.short	0x0002
        /*001a*/ 	.short	0x0064
        /*001c*/ 	.short	0x0082
	.zero		2


//--------------------- .nv.info                  --------------------------
	.section	.nv.info,"",@"SHT_CUDA_INFO"
	.align	4


	//----- nvinfo : EIATTR_REGCOUNT
	.align		4
        /*0000*/ 	.byte	0x04, 0x2f
        /*0002*/ 	.short	(.L_1 - .L_0)
	.align		4
.L_0:
        /*0004*/ 	.word	index@(_Z19computeForcesKerneliPK7double3PS_)
        /*0008*/ 	.word	0x00000028


	//----- nvinfo : EIATTR_FRAME_SIZE
	.align		4
.L_1:
        /*000c*/ 	.byte	0x04, 0x11
        /*000e*/ 	.short	(.L_3 - .L_2)
	.align		4
.L_2:
        /*0010*/ 	.word	index@($__internal_0_$__cuda_sm20_drsqrt_f64_slowpath_v2)
        /*0014*/ 	.word	0x00000000


	//----- nvinfo : EIATTR_FRAME_SIZE
	.align		4
.L_3:
        /*0018*/ 	.byte	0x04, 0x11
        /*001a*/ 	.short	(.L_5 - .L_4)
	.align		4
.L_4:
        /*001c*/ 	.word	index@(_Z19computeForcesKerneliPK7double3PS_)
        /*0020*/ 	.word	0x00000000


	//----- nvinfo : EIATTR_MIN_STACK_SIZE
	.align		4
.L_5:
        /*0024*/ 	.byte	0x04, 0x12
        /*0026*/ 	.short	(.L_7 - .L_6)
	.align		4
.L_6:
        /*0028*/ 	.word	index@(_Z19computeForcesKerneliPK7double3PS_)
        /*002c*/ 	.word	0x00000000
.L_7:


//--------------------- .nv.compat                --------------------------
	.section	.nv.compat,"",@"SHT_CUDA_COMPAT_INFO"
	.align	4
        /*0000*/ 	.byte	0x02, 0x09, 0x00, 0x00, 0x02, 0x02, 0x01, 0x00, 0x02, 0x05, 0x05, 0x00, 0x03, 0x07, 0x01, 0x01
        /*0010*/ 	.byte	0x02, 0x03, 0x00, 0x00, 0x02, 0x06, 0x01, 0x00, 0x04, 0x0b, 0x08, 0x00, 0x01, 0x00, 0x00, 0x00
        /*0020*/ 	.byte	0x00, 0x00, 0x00, 0x00


//--------------------- .nv.info._Z19computeForcesKerneliPK7double3PS_ --------------------------
	.section	.nv.info._Z19computeForcesKerneliPK7double3PS_,"",@"SHT_CUDA_INFO"
	.sectionflags	@""
	.align	4


	//----- nvinfo : EIATTR_CUDA_API_VERSION
	.align		4
        /*0000*/ 	.byte	0x04, 0x37
        /*0002*/ 	.short	(.L_9 - .L_8)
.L_8:
        /*0004*/ 	.word	0x00000082


	//----- nvinfo : EIATTR_KPARAM_INFO
	.align		4
.L_9:
        /*0008*/ 	.byte	0x04, 0x17
        /*000a*/ 	.short	(.L_11 - .L_10)
.L_10:
        /*000c*/ 	.word	0x00000000
        /*0010*/ 	.short	0x0002
        /*0012*/ 	.short	0x0010
        /*0014*/ 	.byte	0x00, 0xf5, 0x21, 0x00


	//----- nvinfo : EIATTR_KPARAM_INFO
	.align		4
.L_11:
        /*0018*/ 	.byte	0x04, 0x17
        /*001a*/ 	.short	(.L_13 - .L_12)
.L_12:
        /*001c*/ 	.word	0x00000000
        /*0020*/ 	.short	0x0001
        /*0022*/ 	.short	0x0008
        /*0024*/ 	.byte	0x00, 0xf5, 0x21, 0x00


	//----- nvinfo : EIATTR_KPARAM_INFO
	.align		4
.L_13:
        /*0028*/ 	.byte	0x04, 0x17
        /*002a*/ 	.short	(.L_15 - .L_14)
.L_14:
        /*002c*/ 	.word	0x00000000
        /*0030*/ 	.short	0x0000
        /*0032*/ 	.short	0x0000
        /*0034*/ 	.byte	0x00, 0xf0, 0x11, 0x00


	//----- nvinfo : EIATTR_SPARSE_MMA_MASK
	.align		4
.L_15:
        /*0038*/ 	.byte	0x03, 0x50
        /*003a*/ 	.short	0x0000


	//----- nvinfo : EIATTR_MAXREG_COUNT
	.align		4
        /*003c*/ 	.byte	0x03, 0x1b
        /*003e*/ 	.short	0x00ff


	//----- nvinfo : EIATTR_NUM_BARRIERS
	.align		4
        /*0040*/ 	.byte	0x02, 0x4c
        /*0042*/ 	.byte	0x01
	.zero		1


	//----- nvinfo : EIATTR_MERCURY_ISA_VERSION
	.align		4
        /*0044*/ 	.byte	0x03, 0x5f
        /*0046*/ 	.short	0x0101


	//----- nvinfo : EIATTR_VRC_CTA_INIT_COUNT
	.align		4
        /*0048*/ 	.byte	0x02, 0x4a
	.zero		1
	.zero		1


	//----- nvinfo : EIATTR_EXIT_INSTR_OFFSETS
	.align		4
        /*004c*/ 	.byte	0x04, 0x1c
        /*004e*/ 	.short	(.L_17 - .L_16)


	//   ....[0]....
.L_16:
        /*0050*/ 	.word	0x000013a0


	//   ....[1]....
        /*0054*/ 	.word	0x00001400


	//----- nvinfo : EIATTR_CRS_STACK_SIZE
	.align		4
.L_17:
        /*0058*/ 	.byte	0x04, 0x1e
        /*005a*/ 	.short	(.L_19 - .L_18)
.L_18:
        /*005c*/ 	.word	0x00000000


	//----- nvinfo : EIATTR_CBANK_PARAM_SIZE
	.align		4
.L_19:
        /*0060*/ 	.byte	0x03, 0x19
        /*0062*/ 	.short	0x0018


	//----- nvinfo : EIATTR_PARAM_CBANK
	.align		4
        /*0064*/ 	.byte	0x04, 0x0a
        /*0066*/ 	.short	(.L_21 - .L_20)
	.align		4
.L_20:
        /*0068*/ 	.word	index@(.nv.constant0._Z19computeForcesKerneliPK7double3PS_)
        /*006c*/ 	.short	0x0380
        /*006e*/ 	.short	0x0018


	//----- nvinfo : EIATTR_SW_WAR
	.align		4
.L_21:
        /*0070*/ 	.byte	0x04, 0x36
        /*0072*/ 	.short	(.L_23 - .L_22)
.L_22:
        /*0074*/ 	.word	0x00000008
.L_23:


//--------------------- .nv.callgraph             --------------------------
	.section	.nv.callgraph,"",@"SHT_CUDA_CALLGRAPH"
	.align	4
	.sectionentsize	8
	.align		4
        /*0000*/ 	.word	0x00000000
	.align		4
        /*0004*/ 	.word	0xffffffff
	.align		4
        /*0008*/ 	.word	0x00000000
	.align		4
        /*000c*/ 	.word	0xfffffffe
	.align		4
        /*0010*/ 	.word	0x00000000
	.align		4
        /*0014*/ 	.word	0xfffffffd
	.align		4
        /*0018*/ 	.word	0x00000000
	.align		4
        /*001c*/ 	.word	0xfffffffc


//--------------------- .text._Z19computeForcesKerneliPK7double3PS_ --------------------------
	.section	.text._Z19computeForcesKerneliPK7double3PS_,"ax",@progbits
	.align	128
        .global         _Z19computeForcesKerneliPK7double3PS_
        .type           _Z19computeForcesKerneliPK7double3PS_,@function
        .size           _Z19computeForcesKerneliPK7double3PS_,(.L_x_25 - _Z19computeForcesKerneliPK7double3PS_)
        .other          _Z19computeForcesKerneliPK7double3PS_,@"STO_CUDA_ENTRY STV_DEFAULT"
_Z19computeForcesKerneliPK7double3PS_:
.text._Z19computeForcesKerneliPK7double3PS_:
[----:B------:R-:W-:Y:S01]  /*0000*/  LDC R1, c[0x0][0x37c] ;  /* 0x0000df00ff017b82 */ /* 0x000fe20000000800 */
[----:B------:R-:W0:Y:S01]  /*0010*/  S2R R2, SR_TID.X ;  /* 0x0000000000027919 */ /* 0x000e220000002100 */
[----:B------:R-:W0:Y:S01]  /*0020*/  LDCU UR12, c[0x0][0x360] ;  /* 0x00006c00ff0c77ac */ /* 0x000e220008000800 */
[----:B------:R-:W-:Y:S02]  /*0030*/  CS2R R4, SRZ ;  /* 0x0000000000047805 */ /* 0x000fe4000001ff00 */
[----:B------:R-:W-:Y:S01]  /*0040*/  CS2R R6, SRZ ;  /* 0x0000000000067805 */ /* 0x000fe2000001ff00 */
[----:B------:R-:W0:Y:S01]  /*0050*/  S2R R3, SR_CTAID.X ;  /* 0x0000000000037919 */ /* 0x000e220000002500 */
[----:B------:R-:W1:Y:S01]  /*0060*/  LDCU UR5, c[0x0][0x380] ;  /* 0x00007000ff0577ac */ /* 0x000e620008000800 */
[----:B------:R-:W-:Y:S01]  /*0070*/  CS2R R22, SRZ ;  /* 0x0000000000167805 */ /* 0x000fe2000001ff00 */
[----:B------:R-:W2:Y:S01]  /*0080*/  LDCU.64 UR10, c[0x0][0x358] ;  /* 0x00006b00ff0a77ac */ /* 0x000ea20008000a00 */
[----:B0-----:R-:W-:-:S05]  /*0090*/  IMAD R0, R3, UR12, R2 ;  /* 0x0000000c03007c24 */ /* 0x001fca000f8e0202 */
[----:B-1----:R-:W-:-:S13]  /*00a0*/  ISETP.GE.AND P0, PT, R0, UR5, PT ;  /* 0x0000000500007c0c */ /* 0x002fda000bf06270 */
[----:B------:R-:W0:Y:S02]  /*00b0*/  @!P0 LDC.64 R12, c[0x0][0x388] ;  /* 0x0000e200ff0c8b82 */ /* 0x000e240000000a00 */
[----:B0-----:R-:W-:-:S05]  /*00c0*/  @!P0 IMAD.WIDE R12, R0, 0x18, R12 ;  /* 0x00000018000c8825 */ /* 0x001fca00078e020c */
[----:B--2---:R0:W5:Y:S04]  /*00d0*/  @!P0 LDG.E.64 R4, desc[UR10][R12.64] ;  /* 0x0000000a0c048981 */ /* 0x004168000c1e1b00 */
[----:B------:R0:W5:Y:S04]  /*00e0*/  @!P0 LDG.E.64 R6, desc[UR10][R12.64+0x8] ;  /* 0x0000080a0c068981 */ /* 0x000168000c1e1b00 */
[----:B------:R0:W5:Y:S01]  /*00f0*/  @!P0 LDG.E.64 R22, desc[UR10][R12.64+0x10] ;  /* 0x0000100a0c168981 */ /* 0x000162000c1e1b00 */
[----:B------:R-:W-:Y:S01]  /*0100*/  UISETP.GE.AND UP0, UPT, UR5, 0x1, UPT ;  /* 0x000000010500788c */ /* 0x000fe2000bf06270 */
[----:B------:R-:W-:-:S02]  /*0110*/  CS2R R8, SRZ ;  /* 0x0000000000087805 */ /* 0x000fc4000001ff00 */
[----:B------:R-:W-:Y:S02]  /*0120*/  CS2R R10, SRZ ;  /* 0x00000000000a7805 */ /* 0x000fe4000001ff00 */
[----:B------:R-:W-:-:S04]  /*0130*/  CS2R R20, SRZ ;  /* 0x0000000000147805 */ /* 0x000fc8000001ff00 */
[----:B0-----:R-:W-:Y:S05]  /*0140*/  BRA.U !UP0, `(.L_x_0) ;  /* 0x0000001108907547 */ /* 0x001fea000b800000 */
[----:B------:R-:W-:Y:S02]  /*0150*/  CS2R R20, SRZ ;  /* 0x0000000000147805 */ /* 0x000fe4000001ff00 */
[----:B------:R-:W-:Y:S02]  /*0160*/  CS2R R10, SRZ ;  /* 0x00000000000a7805 */ /* 0x000fe4000001ff00 */
[----:B------:R-:W-:Y:S01]  /*0170*/  CS2R R8, SRZ ;  /* 0x0000000000087805 */ /* 0x000fe2000001ff00 */
[----:B------:R-:W0:Y:S01]  /*0180*/  LDCU UR9, c[0x0][0x380] ;  /* 0x00007000ff0977ac */ /* 0x000e220008000800 */
[----:B------:R-:W-:-:S05]  /*0190*/  UMOV UR4, URZ ;  /* 0x000000ff00047c82 */ /* 0x000fca0008000000 */
.L_x_19:
[----:B-1----:R-:W1:Y:S01]  /*01a0*/  LDCU UR5, c[0x0][0x380] ;  /* 0x00007000ff0577ac */ /* 0x002e620008000800 */
[----:B------:R-:W-:-:S05]  /*01b0*/  VIADD R3, R2, UR4 ;  /* 0x0000000402037c36 */ /* 0x000fca0008000000 */
[----:B-1----:R-:W-:-:S13]  /*01c0*/  ISETP.GE.AND P0, PT, R3, UR5, PT ;  /* 0x0000000503007c0c */ /* 0x002fda000bf06270 */
[----:B------:R-:W1:Y:S02]  /*01d0*/  @!P0 LDC.64 R12, c[0x0][0x388] ;  /* 0x0000e200ff0c8b82 */ /* 0x000e640000000a00 */
[----:B-1----:R-:W-:-:S05]  /*01e0*/  @!P0 IMAD.WIDE R12, R3, 0x18, R12 ;  /* 0x00000018030c8825 */ /* 0x002fca00078e020c */
[----:B------:R-:W2:Y:S04]  /*01f0*/  @!P0 LDG.E.64 R14, desc[UR10][R12.64] ;  /* 0x0000000a0c0e8981 */ /* 0x000ea8000c1e1b00 */
[----:B------:R-:W3:Y:S04]  /*0200*/  @!P0 LDG.E.64 R16, desc[UR10][R12.64+0x8] ;  /* 0x0000080a0c108981 */ /* 0x000ee8000c1e1b00 */
[----:B------:R-:W4:Y:S01]  /*0210*/  @!P0 LDG.E.64 R18, desc[UR10][R12.64+0x10] ;  /* 0x0000100a0c128981 */ /* 0x000f22000c1e1b00 */
[----:B------:R-:W-:Y:S01]  /*0220*/  @!P0 MOV R3, 0x400 ;  /* 0x0000040000038802 */ /* 0x000fe20000000f00 */
[----:B------:R-:W-:Y:S01]  /*0230*/  UISETP.NE.AND UP0, UPT, UR4, UR5, UPT ;  /* 0x000000050400728c */ /* 0x000fe2000bf05270 */
[----:B------:R-:W1:Y:S02]  /*0240*/  @!P0 S2R R24, SR_CgaCtaId ;  /* 0x0000000000188919 */ /* 0x000e640000008800 */
[----:B-1----:R-:W-:-:S05]  /*0250*/  @!P0 LEA R3, R24, R3, 0x18 ;  /* 0x0000000318038211 */ /* 0x002fca00078ec0ff */
[----:B------:R-:W-:-:S05]  /*0260*/  @!P0 IMAD R3, R2, 0x18, R3 ;  /* 0x0000001802038824 */ /* 0x000fca00078e0203 */
[----:B--2---:R1:W-:Y:S04]  /*0270*/  @!P0 STS.64 [R3], R14 ;  /* 0x0000000e03008388 */ /* 0x0043e80000000a00 */
[----:B---3--:R1:W-:Y:S04]  /*0280*/  @!P0 STS.64 [R3+0x8], R16 ;  /* 0x0000081003008388 */ /* 0x0083e80000000a00 */
[----:B----4-:R1:W-:Y:S01]  /*0290*/  @!P0 STS.64 [R3+0x10], R18 ;  /* 0x0000101203008388 */ /* 0x0103e20000000a00 */
[----:B------:R-:W-:Y:S06]  /*02a0*/  BAR.SYNC.DEFER_BLOCKING 0x0 ;  /* 0x0000000000007b1d */ /* 0x000fec0000010000 */
[----:B------:R-:W-:Y:S05]  /*02b0*/  BRA.U !UP0, `(.L_x_1) ;  /* 0x0000001108207547 */ /* 0x000fea000b800000 */
[----:B0-----:R-:W-:-:S04]  /*02c0*/  UISETP.LT.U32.AND UP0, UPT, UR12, UR9, UPT ;  /* 0x000000090c00728c */ /* 0x001fc8000bf01070 */
[----:B------:R-:W-:-:S04]  /*02d0*/  USEL UR5, UR12, UR9, UP0 ;  /* 0x000000090c057287 */ /* 0x000fc80008000000 */
[----:B------:R-:W-:-:S04]  /*02e0*/  UISETP.LT.U32.AND UP0, UPT, UR5, 0x1, UPT ;  /* 0x000000010500788c */ /* 0x000fc8000bf01070 */
[----:B------:R-:W-:Y:S02]  /*02f0*/  USEL UR8, UR5, 0x1, !UP0 ;  /* 0x0000000105087887 */ /* 0x000fe4000c000000 */
[----:B------:R-:W-:Y:S02]  /*0300*/  UISETP.GE.U32.AND UP0, UPT, UR5, 0x4, UPT ;  /* 0x000000040500788c */ /* 0x000fe4000bf06070 */
[----:B------:R-:W-:Y:S01]  /*0310*/  ULOP3.LUT UR13, UR8, 0x3, URZ, 0xc0, !UPT ;  /* 0x00000003080d7892 */ /* 0x000fe2000f8ec0ff */
[----:B------:R-:W-:-:S06]  /*0320*/  UMOV UR5, URZ ;  /* 0x000000ff00057c82 */ /* 0x000fcc0008000000 */
[----:B------:R-:W-:Y:S05]  /*0330*/  BRA.U !UP0, `(.L_x_2) ;  /* 0x0000000908347547 */ /* 0x000fea000b800000 */
[----:B------:R-:W0:Y:S01]  /*0340*/  S2UR UR7, SR_CgaCtaId ;  /* 0x00000000000779c3 */ /* 0x000e220000008800 */
[----:B------:R-:W-:Y:S01]  /*0350*/  UMOV UR6, 0x400 ;  /* 0x0000040000067882 */ /* 0x000fe20000000000 */
[----:B------:R-:W-:Y:S02]  /*0360*/  ULOP3.LUT UR5, UR8, 0xfffffffc, URZ, 0xc0, !UPT ;  /* 0xfffffffc08057892 */ /* 0x000fe4000f8ec0ff */
[----:B0-----:R-:W-:Y:S02]  /*0370*/  ULEA UR6, UR7, UR6, 0x18 ;  /* 0x0000000607067291 */ /* 0x001fe4000f8ec0ff */
[----:B------:R-:W-:Y:S02]  /*0380*/  UIADD3 UR7, UPT, UPT, -UR5, URZ, URZ ;  /* 0x000000ff05077290 */ /* 0x000fe4000fffe1ff */
[----:B------:R-:W-:-:S12]  /*0390*/  UIADD3 UR6, UPT, UPT, UR6, 0x30, URZ ;  /* 0x0000003006067890 */ /* 0x000fd8000fffe0ff */
.L_x_11:
[----:B-1----:R-:W0:Y:S01]  /*03a0*/  LDS.128 R16, [UR6+-0x30] ;  /* 0xffffd006ff107984 */ /* 0x002e220008000c00 */
[----:B------:R-:W-:Y:S01]  /*03b0*/  UMOV UR14, 0x6a3f9475 ;  /* 0x6a3f9475000e7882 */ /* 0x000fe20000000000 */
[----:B------:R-:W-:Y:S01]  /*03c0*/  UMOV UR15, 0x20ca2fe7 ;  /* 0x20ca2fe7000f7882 */ /* 0x000fe20000000000 */
[----:B------:R-:W-:Y:S01]  /*03d0*/  IMAD.MOV.U32 R34, RZ, RZ, RZ ;  /* 0x000000ffff227224 */ /* 0x000fe200078e00ff */
[----:B------:R-:W1:Y:S01]  /*03e0*/  LDS.128 R12, [UR6+-0x20] ;  /* 0xffffe006ff0c7984 */ /* 0x000e620008000c00 */
[----:B------:R-:W-:Y:S01]  /*03f0*/  ULOP3.LUT UR5, UR8, 0x7fc, URZ, 0xc0, !UPT ;  /* 0x000007fc08057892 */ /* 0x000fe2000f8ec0ff */
[----:B------:R-:W-:Y:S01]  /*0400*/  BSSY.RECONVERGENT B0, `(.L_x_3) ;  /* 0x0000016000007945 */ /* 0x000fe20003800200 */
[----:B0----5:R-:W-:Y:S02]  /*0410*/  DADD R24, R16, -R4 ;  /* 0x0000000010187229 */ /* 0x021fe40000000804 */
[----:B------:R-:W-:Y:S02]  /*0420*/  DADD R28, R18, -R6 ;  /* 0x00000000121c7229 */ /* 0x000fe40000000806 */
[----:B-1----:R-:W-:Y:S01]  /*0430*/  DADD R30, R12, -R22 ;  /* 0x000000000c1e7229 */ /* 0x002fe20000000816 */
[----:B------:R-:W-:Y:S01]  /*0440*/  IMAD.MOV.U32 R18, RZ, RZ, 0x0 ;  /* 0x00000000ff127424 */ /* 0x000fe200078e00ff */
[----:B------:R-:W-:-:S02]  /*0450*/  MOV R19, 0x3fd80000 ;  /* 0x3fd8000000137802 */ /* 0x000fc40000000f00 */
[----:B------:R-:W-:-:S08]  /*0460*/  DFMA R16, R24, R24, UR14 ;  /* 0x0000000e18107e2b */ /* 0x000fd00008000018 */
[----:B------:R-:W-:-:S08]  /*0470*/  DFMA R16, R28, R28, R16 ;  /* 0x0000001c1c10722b */ /* 0x000fd00000000010 */
[----:B------:R-:W-:-:S06]  /*0480*/  DFMA R16, R30, R30, R16 ;  /* 0x0000001e1e10722b */ /* 0x000fcc0000000010 */
[----:B------:R-:W0:Y:S04]  /*0490*/  MUFU.RSQ64H R35, R17 ;  /* 0x0000001100237308 */ /* 0x000e280000001c00 */
[----:B------:R-:W-:-:S05]  /*04a0*/  VIADD R3, R17, 0xfff00000 ;  /* 0xfff0000011037836 */ /* 0x000fca0000000000 */
[----:B------:R-:W-:Y:S01]  /*04b0*/  ISETP.GE.U32.AND P0, PT, R3, 0x7fe00000, PT ;  /* 0x7fe000000300780c */ /* 0x000fe20003f06070 */
[----:B0-----:R-:W-:-:S08]  /*04c0*/  DMUL R12, R34, R34 ;  /* 0x00000022220c7228 */ /* 0x001fd00000000000 */
[----:B------:R-:W-:-:S08]  /*04d0*/  DFMA R12, R16, -R12, 1 ;  /* 0x3ff00000100c742b */ /* 0x000fd0000000080c */
[----:B------:R-:W-:Y:S02]  /*04e0*/  DFMA R18, R12, R18, 0.5 ;  /* 0x3fe000000c12742b */ /* 0x000fe40000000012 */
[----:B------:R-:W-:-:S08]  /*04f0*/  DMUL R12, R34, R12 ;  /* 0x0000000c220c7228 */ /* 0x000fd00000000000 */
[----:B------:R-:W-:Y:S01]  /*0500*/  DFMA R34, R18, R12, R34 ;  /* 0x0000000c1222722b */ /* 0x000fe20000000022 */
[----:B------:R-:W-:Y:S10]  /*0510*/  @!P0 BRA `(.L_x_4) ;  /* 0x0000000000108947 */ /* 0x000ff40003800000 */
[----:B------:R-:W-:-:S07]  /*0520*/  MOV R32, 0x540 ;  /* 0x0000054000207802 */ /* 0x000fce0000000f00 */
[----:B------:R-:W-:Y:S05]  /*0530*/  CALL.REL.NOINC `($__internal_0_$__cuda_sm20_drsqrt_f64_slowpath_v2) ;  /* 0x0000000c00b47944 */ /* 0x000fea0003c00000 */
[----:B------:R-:W-:Y:S02]  /*0540*/  IMAD.MOV.U32 R34, RZ, RZ, R16 ;  /* 0x000000ffff227224 */ /* 0x000fe400078e0010 */
[----:B------:R-:W-:-:S07]  /*0550*/  IMAD.MOV.U32 R35, RZ, RZ, R3 ;  /* 0x000000ffff237224 */ /* 0x000fce00078e0003 */
.L_x_4:
[----:B------:R-:W-:Y:S05]  /*0560*/  BSYNC.RECONVERGENT B0 ;  /* 0x0000000000007941 */ /* 0x000fea0003800200 */
.L_x_3:
[----:B------:R-:W0:Y:S01]  /*0570*/  LDS.128 R16, [UR6+-0x10] ;  /* 0xfffff006ff107984 */ /* 0x000e220008000c00 */
[----:B------:R-:W-:Y:S01]  /*0580*/  DADD R14, R14, -R4 ;  /* 0x000000000e0e7229 */ /* 0x000fe20000000804 */
[----:B------:R-:W-:Y:S01]  /*0590*/  UMOV UR14, 0x6a3f9475 ;  /* 0x6a3f9475000e7882 */ /* 0x000fe20000000000 */
[----:B------:R-:W-:Y:S01]  /*05a0*/  UMOV UR15, 0x20ca2fe7 ;  /* 0x20ca2fe7000f7882 */ /* 0x000fe20000000000 */
[----:B------:R-:W-:Y:S05]  /*05b0*/  BSSY.RECONVERGENT B0, `(.L_x_5) ;  /* 0x000001b000007945 */ /* 0x000fea0003800200 */
[----:B------:R-:W-:Y:S02]  /*05c0*/  DFMA R32, R14, R14, UR14 ;  /* 0x0000000e0e207e2b */ /* 0x000fe4000800000e */
[----:B0-----:R-:W-:-:S02]  /*05d0*/  DADD R12, R16, -R6 ;  /* 0x00000000100c7229 */ /* 0x001fc40000000806 */
[----:B------:R-:W-:Y:S02]  /*05e0*/  DADD R26, R18, -R22 ;  /* 0x00000000121a7229 */ /* 0x000fe40000000816 */
[----:B------:R-:W-:-:S04]  /*05f0*/  DMUL R18, R34, R34 ;  /* 0x0000002222127228 */ /* 0x000fc80000000000 */
[----:B------:R-:W-:Y:S01]  /*0600*/  DFMA R16, R12, R12, R32 ;  /* 0x0000000c0c10722b */ /* 0x000fe20000000020 */
[----:B------:R-:W-:-:S03]  /*0610*/  MOV R32, RZ ;  /* 0x000000ff00207202 */ /* 0x000fc60000000f00 */
[----:B------:R-:W-:-:S04]  /*0620*/  DMUL R34, R18, R34 ;  /* 0x0000002212227228 */ /* 0x000fc80000000000 */
[----:B------:R-:W-:-:S04]  /*0630*/  DFMA R16, R26, R26, R16 ;  /* 0x0000001a1a10722b */ /* 0x000fc80000000010 */
[-C--:B------:R-:W-:Y:S02]  /*0640*/  DFMA R24, R24, R34.reuse, R8 ;  /* 0x000000221818722b */ /* 0x080fe40000000008 */
[----:B------:R-:W0:Y:S01]  /*0650*/  MUFU.RSQ64H R33, R17 ;  /* 0x0000001100217308 */ /* 0x000e220000001c00 */
[-C--:B------:R-:W-:Y:S01]  /*0660*/  DFMA R28, R28, R34.reuse, R10 ;  /* 0x000000221c1c722b */ /* 0x080fe2000000000a */
[----:B------:R-:W-:Y:S01]  /*0670*/  IMAD.MOV.U32 R10, RZ, RZ, 0x0 ;  /* 0x00000000ff0a7424 */ /* 0x000fe200078e00ff */
[----:B------:R-:W-:Y:S01]  /*0680*/  DFMA R20, R30, R34, R20 ;  /* 0x000000221e14722b */ /* 0x000fe20000000014 */
[----:B------:R-:W-:Y:S02]  /*0690*/  VIADD R3, R17, 0xfff00000 ;  /* 0xfff0000011037836 */ /* 0x000fe40000000000 */
[----:B------:R-:W-:-:S03]  /*06a0*/  IMAD.MOV.U32 R11, RZ, RZ, 0x3fd80000 ;  /* 0x3fd80000ff0b7424 */ /* 0x000fc600078e00ff */
        /* <DEDUP_REMOVED lines=9> */
[----:B------:R-:W-:Y:S01]  /*0740*/  MOV R32, R16 ;  /* 0x0000001000207202 */ /* 0x000fe20000000f00 */
[----:B------:R-:W-:-:S07]  /*0750*/  IMAD.MOV.U32 R33, RZ, RZ, R3 ;  /* 0x000000ffff217224 */ /* 0x000fce00078e0003 */
.L_x_6:
[----:B------:R-:W-:Y:S05]  /*0760*/  BSYNC.RECONVERGENT B0 ;  /* 0x0000000000007941 */ /* 0x000fea0003800200 */
.L_x_5:
[----:B------:R-:W0:Y:S01]  /*0770*/  LDS.128 R8, [UR6] ;  /* 0x00000006ff087984 */ /* 0x000e220008000c00 */
[----:B------:R-:W-:Y:S01]  /*0780*/  UMOV UR14, 0x6a3f9475 ;  /* 0x6a3f9475000e7882 */ /* 0x000fe20000000000 */
[----:B------:R-:W-:Y:S01]  /*0790*/  UMOV UR15, 0x20ca2fe7 ;  /* 0x20ca2fe7000f7882 */ /* 0x000fe20000000000 */
[----:B------:R-:W-:Y:S01]  /*07a0*/  BSSY.RECONVERGENT B0, `(.L_x_7) ;  /* 0x000001d000007945 */ /* 0x000fe20003800200 */
[----:B------:R-:W1:Y:S01]  /*07b0*/  LDS.128 R16, [UR6+0x10] ;  /* 0x00001006ff107984 */ /* 0x000e620008000c00 */
[----:B0-----:R-:W-:Y:S02]  /*07c0*/  DADD R8, R8, -R4 ;  /* 0x0000000008087229 */ /* 0x001fe40000000804 */
[----:B------:R-:W-:Y:S02]  /*07d0*/  DADD R10, R10, -R6 ;  /* 0x000000000a0a7229 */ /* 0x000fe40000000806 */
[----:B-1----:R-:W-:-:S04]  /*07e0*/  DADD R30, R16, -R22 ;  /* 0x00000000101e7229 */ /* 0x002fc80000000816 */
[----:B------:R-:W-:-:S08]  /*07f0*/  DFMA R34, R8, R8, UR14 ;  /* 0x0000000e08227e2b */ /* 0x000fd00008000008 */
[----:B------:R-:W-:Y:S02]  /*0800*/  DFMA R16, R10, R10, R34 ;  /* 0x0000000a0a10722b */ /* 0x000fe40000000022 */
[----:B------:R-:W-:-:S06]  /*0810*/  DMUL R34, R32, R32 ;  /* 0x0000002020227228 */ /* 0x000fcc0000000000 */
[----:B------:R-:W-:Y:S02]  /*0820*/  DFMA R16, R30, R30, R16 ;  /* 0x0000001e1e10722b */ /* 0x000fe40000000010 */
[----:B------:R-:W-:Y:S01]  /*0830*/  DMUL R34, R34, R32 ;  /* 0x0000002022227228 */ /* 0x000fe20000000000 */
[----:B------:R-:W-:-:S03]  /*0840*/  IMAD.MOV.U32 R32, RZ, RZ, RZ ;  /* 0x000000ffff207224 */ /* 0x000fc600078e00ff */
[----:B------:R-:W0:Y:S04]  /*0850*/  MUFU.RSQ64H R33, R17 ;  /* 0x0000001100217308 */ /* 0x000e280000001c00 */
[-C--:B------:R-:W-:Y:S01]  /*0860*/  DFMA R28, R12, R34.reuse, R28 ;  /* 0x000000220c1c722b */ /* 0x080fe2000000001c */
[----:B------:R-:W-:Y:S01]  /*0870*/  VIADD R3, R17, 0xfff00000 ;  /* 0xfff0000011037836 */ /* 0x000fe20000000000 */
[-C--:B------:R-:W-:Y:S01]  /*0880*/  DFMA R20, R26, R34.reuse, R20 ;  /* 0x000000221a14722b */ /* 0x080fe20000000014 */
[----:B------:R-:W-:Y:S01]  /*0890*/  IMAD.MOV.U32 R26, RZ, RZ, 0x0 ;  /* 0x00000000ff1a7424 */ /* 0x000fe200078e00ff */
[----:B------:R-:W-:Y:S01]  /*08a0*/  MOV R27, 0x3fd80000 ;  /* 0x3fd80000001b7802 */ /* 0x000fe20000000f00 */
[----:B------:R-:W-:Y:S01]  /*08b0*/  DFMA R24, R14, R34, R24 ;  /* 0x000000220e18722b */ /* 0x000fe20000000018 */
        /* <DEDUP_REMOVED lines=11> */
.L_x_8:
[----:B------:R-:W-:Y:S05]  /*0970*/  BSYNC.RECONVERGENT B0 ;  /* 0x0000000000007941 */ /* 0x000fea0003800200 */
.L_x_7:
[----:B------:R-:W0:Y:S01]  /*0980*/  LDS.128 R12, [UR6+0x20] ;  /* 0x00002006ff0c7984 */ /* 0x000e220008000c00 */
[----:B------:R-:W-:Y:S01]  /*0990*/  DADD R18, R18, -R4 ;  /* 0x0000000012127229 */ /* 0x000fe20000000804 */
[----:B------:R-:W-:Y:S01]  /*09a0*/  UMOV UR14, 0x6a3f9475 ;  /* 0x6a3f9475000e7882 */ /* 0x000fe20000000000 */
[----:B------:R-:W-:Y:S01]  /*09b0*/  UMOV UR15, 0x20ca2fe7 ;  /* 0x20ca2fe7000f7882 */ /* 0x000fe20000000000 */
[----:B------:R-:W-:Y:S01]  /*09c0*/  DMUL R34, R26, R26 ;  /* 0x0000001a1a227228 */ /* 0x000fe20000000000 */
[----:B------:R-:W-:Y:S01]  /*09d0*/  MOV R32, RZ ;  /* 0x000000ff00207202 */ /* 0x000fe20000000f00 */
[----:B------:R-:W-:Y:S03]  /*09e0*/  BSSY.RECONVERGENT B0, `(.L_x_9) ;  /* 0x0000019000007945 */ /* 0x000fe60003800200 */
[----:B------:R-:W-:-:S03]  /*09f0*/  DFMA R16, R18, R18, UR14 ;  /* 0x0000000e12107e2b */ /* 0x000fc60008000012 */
[----:B------:R-:W-:-:S08]  /*0a00*/  DMUL R26, R34, R26 ;  /* 0x0000001a221a7228 */ /* 0x000fd00000000000 */
[-C--:B------:R-:W-:Y:S02]  /*0a10*/  DFMA R8, R8, R26.reuse, R24 ;  /* 0x0000001a0808722b */ /* 0x080fe40000000018 */
[-C--:B------:R-:W-:Y:S01]  /*0a20*/  DFMA R10, R10, R26.reuse, R28 ;  /* 0x0000001a0a0a722b */ /* 0x080fe2000000001c */
[----:B------:R-:W-:Y:S01]  /*0a30*/  IMAD.MOV.U32 R28, RZ, RZ, 0x0 ;  /* 0x00000000ff1c7424 */ /* 0x000fe200078e00ff */
[----:B------:R-:W-:Y:S01]  /*0a40*/  DFMA R20, R30, R26, R20 ;  /* 0x0000001a1e14722b */ /* 0x000fe20000000014 */
[----:B------:R-:W-:Y:S01]  /*0a50*/  IMAD.MOV.U32 R29, RZ, RZ, 0x3fd80000 ;  /* 0x3fd80000ff1d7424 */ /* 0x000fe200078e00ff */
[----:B0-----:R-:W-:Y:S02]  /*0a60*/  DADD R12, R12, -R6 ;  /* 0x000000000c0c7229 */ /* 0x001fe40000000806 */
[----:B------:R-:W-:-:S06]  /*0a70*/  DADD R14, R14, -R22 ;  /* 0x000000000e0e7229 */ /* 0x000fcc0000000816 */
        /* <DEDUP_REMOVED lines=15> */
.L_x_10:
[----:B------:R-:W-:Y:S05]  /*0b70*/  BSYNC.RECONVERGENT B0 ;  /* 0x0000000000007941 */ /* 0x000fea0003800200 */
.L_x_9:
[----:B------:R-:W-:Y:S01]  /*0b80*/  DMUL R16, R24, R24 ;  /* 0x0000001818107228 */ /* 0x000fe20000000000 */
[----:B------:R-:W-:Y:S02]  /*0b90*/  UIADD3 UR7, UPT, UPT, UR7, 0x4, URZ ;  /* 0x0000000407077890 */ /* 0x000fe4000fffe0ff */
[----:B------:R-:W-:Y:S02]  /*0ba0*/  UIADD3 UR6, UPT, UPT, UR6, 0x60, URZ ;  /* 0x0000006006067890 */ /* 0x000fe4000fffe0ff */
[----:B------:R-:W-:-:S03]  /*0bb0*/  UISETP.NE.AND UP0, UPT, UR7, URZ, UPT ;  /* 0x000000ff0700728c */ /* 0x000fc6000bf05270 */
[----:B------:R-:W-:-:S08]  /*0bc0*/  DMUL R16, R16, R24 ;  /* 0x0000001810107228 */ /* 0x000fd00000000000 */
[-C--:B------:R-:W-:Y:S02]  /*0bd0*/  DFMA R8, R18, R16.reuse, R8 ;  /* 0x000000101208722b */ /* 0x080fe40000000008 */
[-C--:B------:R-:W-:Y:S02]  /*0be0*/  DFMA R10, R12, R16.reuse, R10 ;  /* 0x000000100c0a722b */ /* 0x080fe4000000000a */
[----:B------:R-:W-:Y:S01]  /*0bf0*/  DFMA R20, R14, R16, R20 ;  /* 0x000000100e14722b */ /* 0x000fe20000000014 */
[----:B------:R-:W-:Y:S10]  /*0c00*/  BRA.U UP0, `(.L_x_11) ;  /* 0xfffffff500e47547 */ /* 0x000ff4000b83ffff */
.L_x_2:
[----:B------:R-:W-:-:S09]  /*0c10*/  UISETP.NE.AND UP0, UPT, UR13, URZ, UPT ;  /* 0x000000ff0d00728c */ /* 0x000fd2000bf05270 */
[----:B------:R-:W-:Y:S05]  /*0c20*/  BRA.U !UP0, `(.L_x_1) ;  /* 0x0000000508c47547 */ /* 0x000fea000b800000 */
[----:B------:R-:W-:-:S09]  /*0c30*/  UISETP.NE.AND UP0, UPT, UR13, 0x1, UPT ;  /* 0x000000010d00788c */ /* 0x000fd2000bf05270 */
[----:B------:R-:W-:Y:S05]  /*0c40*/  BRA.U !UP0, `(.L_x_12) ;  /* 0x00000005081c7547 */ /* 0x000fea000b800000 */
[----:B------:R-:W0:Y:S01]  /*0c50*/  S2UR UR7, SR_CgaCtaId ;  /* 0x00000000000779c3 */ /* 0x000e220000008800 */
[----:B------:R-:W-:Y:S01]  /*0c60*/  UMOV UR6, 0x400 ;  /* 0x0000040000067882 */ /* 0x000fe20000000000 */
[----:B------:R-:W-:Y:S01]  /*0c70*/  UMOV UR14, 0x6a3f9475 ;  /* 0x6a3f9475000e7882 */ /* 0x000fe20000000000 */
[----:B------:R-:W-:Y:S01]  /*0c80*/  UMOV UR15, 0x20ca2fe7 ;  /* 0x20ca2fe7000f7882 */ /* 0x000fe20000000000 */
[----:B------:R-:W-:Y:S01]  /*0c90*/  IMAD.MOV.U32 R32, RZ, RZ, RZ ;  /* 0x000000ffff207224 */ /* 0x000fe200078e00ff */
[----:B------:R-:W-:Y:S01]  /*0ca0*/  BSSY.RECONVERGENT B0, `(.L_x_13) ;  /* 0x000001a000007945 */ /* 0x000fe20003800200 */
[----:B0-----:R-:W-:-:S04]  /*0cb0*/  ULEA UR6, UR7, UR6, 0x18 ;  /* 0x0000000607067291 */ /* 0x001fc8000f8ec0ff */
[----:B------:R-:W-:-:S09]  /*0cc0*/  UIMAD UR6, UR5, 0x18, UR6 ;  /* 0x00000018050678a4 */ /* 0x000fd2000f8e0206 */
[----:B-1----:R-:W0:Y:S04]  /*0cd0*/  LDS.128 R12, [UR6] ;  /* 0x00000006ff0c7984 */ /* 0x002e280008000c00 */
[----:B------:R-:W1:Y:S01]  /*0ce0*/  LDS.64 R26, [UR6+0x10] ;  /* 0x00001006ff1a7984 */ /* 0x000e620008000a00 */
[----:B0----5:R-:W-:Y:S02]  /*0cf0*/  DADD R18, R12, -R4 ;  /* 0x000000000c127229 */ /* 0x021fe40000000804 */
[----:B------:R-:W-:Y:S02]  /*0d00*/  DADD R28, -R6, R14 ;  /* 0x00000000061c7229 */ /* 0x000fe4000000010e */
        /* <DEDUP_REMOVED lines=19> */
.L_x_14:
[----:B------:R-:W-:Y:S05]  /*0e40*/  BSYNC.RECONVERGENT B0 ;  /* 0x0000000000007941 */ /* 0x000fea0003800200 */
.L_x_13:
[----:B------:R-:W0:Y:S01]  /*0e50*/  LDS.64 R24, [UR6+0x18] ;  /* 0x00001806ff187984 */ /* 0x000e220008000a00 */
[----:B------:R-:W-:Y:S01]  /*0e60*/  UMOV UR7, 0x20ca2fe7 ;  /* 0x20ca2fe700077882 */ /* 0x000fe20000000000 */
[-C--:B------:R-:W-:Y:S01]  /*0e70*/  DMUL R34, R32, R32.reuse ;  /* 0x0000002020227228 */ /* 0x080fe20000000000 */
[----:B------:R-:W-:Y:S01]  /*0e80*/  MOV R30, RZ ;  /* 0x000000ff001e7202 */ /* 0x000fe20000000f00 */
[----:B------:R-:W1:Y:S01]  /*0e90*/  LDS.128 R12, [UR6+0x20] ;  /* 0x00002006ff0c7984 */ /* 0x000e620008000c00 */
[----:B------:R-:W-:Y:S01]  /*0ea0*/  UMOV UR6, 0x6a3f9475 ;  /* 0x6a3f947500067882 */ /* 0x000fe20000000000 */
[----:B------:R-:W-:Y:S04]  /*0eb0*/  BSSY.RECONVERGENT B0, `(.L_x_15) ;  /* 0x000001a000007945 */ /* 0x000fe80003800200 */
[----:B------:R-:W-:-:S08]  /*0ec0*/  DMUL R32, R34, R32 ;  /* 0x0000002022207228 */ /* 0x000fd00000000000 */
[-C--:B------:R-:W-:Y:S02]  /*0ed0*/  DFMA R8, R18, R32.reuse, R8 ;  /* 0x000000201208722b */ /* 0x080fe40000000008 */
[-C--:B------:R-:W-:Y:S01]  /*0ee0*/  DFMA R10, R28, R32.reuse, R10 ;  /* 0x000000201c0a722b */ /* 0x080fe2000000000a */
[----:B------:R-:W-:Y:S01]  /*0ef0*/  IMAD.MOV.U32 R28, RZ, RZ, 0x0 ;  /* 0x00000000ff1c7424 */ /* 0x000fe200078e00ff */
[----:B------:R-:W-:Y:S01]  /*0f00*/  DFMA R20, R26, R32, R20 ;  /* 0x000000201a14722b */ /* 0x000fe20000000014 */
[----:B------:R-:W-:Y:S01]  /*0f10*/  IMAD.MOV.U32 R29, RZ, RZ, 0x3fd80000 ;  /* 0x3fd80000ff1d7424 */ /* 0x000fe200078e00ff */
[----:B0-----:R-:W-:Y:S02]  /*0f20*/  DADD R24, R24, -R4 ;  /* 0x0000000018187229 */ /* 0x001fe40000000804 */
[----:B-1----:R-:W-:Y:S02]  /*0f30*/  DADD R12, R12, -R6 ;  /* 0x000000000c0c7229 */ /* 0x002fe40000000806 */
[----:B------:R-:W-:-:S04]  /*0f40*/  DADD R14, -R22, R14 ;  /* 0x00000000160e7229 */ /* 0x000fc8000000010e */
        /* <DEDUP_REMOVED lines=16> */
.L_x_16:
[----:B------:R-:W-:Y:S05]  /*1050*/  BSYNC.RECONVERGENT B0 ;  /* 0x0000000000007941 */ /* 0x000fea0003800200 */
.L_x_15:
[----:B------:R-:W-:Y:S01]  /*1060*/  DMUL R16, R18, R18 ;  /* 0x0000001212107228 */ /* 0x000fe20000000000 */
[----:B------:R-:W-:-:S07]  /*1070*/  UIADD3 UR5, UPT, UPT, UR5, 0x2, URZ ;  /* 0x0000000205057890 */ /* 0x000fce000fffe0ff */
[----:B------:R-:W-:-:S08]  /*1080*/  DMUL R16, R16, R18 ;  /* 0x0000001210107228 */ /* 0x000fd00000000000 */
[-C--:B------:R-:W-:Y:S02]  /*1090*/  DFMA R8, R24, R16.reuse, R8 ;  /* 0x000000101808722b */ /* 0x080fe40000000008 */
[-C--:B------:R-:W-:Y:S02]  /*10a0*/  DFMA R10, R12, R16.reuse, R10 ;  /* 0x000000100c0a722b */ /* 0x080fe4000000000a */
[----:B------:R-:W-:-:S11]  /*10b0*/  DFMA R20, R14, R16, R20 ;  /* 0x000000100e14722b */ /* 0x000fd60000000014 */
.L_x_12:
[----:B------:R-:W-:-:S04]  /*10c0*/  ULOP3.LUT UR6, UR8, 0x1, URZ, 0xc0, !UPT ;  /* 0x0000000108067892 */ /* 0x000fc8000f8ec0ff */
[----:B------:R-:W-:-:S09]  /*10d0*/  UISETP.NE.U32.AND UP0, UPT, UR6, 0x1, UPT ;  /* 0x000000010600788c */ /* 0x000fd2000bf05070 */
[----:B------:R-:W-:Y:S05]  /*10e0*/  BRA.U UP0, `(.L_x_1) ;  /* 0x0000000100947547 */ /* 0x000fea000b800000 */
[----:B------:R-:W0:Y:S01]  /*10f0*/  S2UR UR7, SR_CgaCtaId ;  /* 0x00000000000779c3 */ /* 0x000e220000008800 */
[----:B------:R-:W-:Y:S01]  /*1100*/  UMOV UR6, 0x400 ;  /* 0x0000040000067882 */ /* 0x000fe20000000000 */
[----:B------:R-:W-:Y:S01]  /*1110*/  MOV R28, 0x0 ;  /* 0x00000000001c7802 */ /* 0x000fe20000000f00 */
[----:B------:R-:W-:Y:S01]  /*1120*/  IMAD.MOV.U32 R29, RZ, RZ, 0x3fd80000 ;  /* 0x3fd80000ff1d7424 */ /* 0x000fe200078e00ff */
[----:B------:R-:W-:Y:S01]  /*1130*/  BSSY.RECONVERGENT B0, `(.L_x_17) ;  /* 0x000001b000007945 */ /* 0x000fe20003800200 */
[----:B0-----:R-:W-:-:S03]  /*1140*/  ULEA UR6, UR7, UR6, 0x18 ;  /* 0x0000000607067291 */ /* 0x001fc6000f8ec0ff */
[----:B------:R-:W-:Y:S01]  /*1150*/  UMOV UR7, 0x20ca2fe7 ;  /* 0x20ca2fe700077882 */ /* 0x000fe20000000000 */
[----:B------:R-:W-:-:S03]  /*1160*/  UIMAD UR5, UR5, 0x18, UR6 ;  /* 0x00000018050578a4 */ /* 0x000fc6000f8e0206 */
[----:B------:R-:W-:-:S06]  /*1170*/  UMOV UR6, 0x6a3f9475 ;  /* 0x6a3f947500067882 */ /* 0x000fcc0000000000 */
[----:B-1----:R-:W0:Y:S04]  /*1180*/  LDS.128 R12, [UR5] ;  /* 0x00000005ff0c7984 */ /* 0x002e280008000c00 */
[----:B------:R-:W1:Y:S01]  /*1190*/  LDS.64 R16, [UR5+0x10] ;  /* 0x00001005ff107984 */ /* 0x000e620008000a00 */
[----:B0----5:R-:W-:Y:S02]  /*11a0*/  DADD R12, R12, -R4 ;  /* 0x000000000c0c7229 */ /* 0x021fe40000000804 */
[----:B------:R-:W-:Y:S02]  /*11b0*/  DADD R18, -R6, R14 ;  /* 0x0000000006127229 */ /* 0x000fe4000000010e */
[----:B-1----:R-:W-:-:S04]  /*11c0*/  DADD R14, R16, -R22 ;  /* 0x00000000100e7229 */ /* 0x002fc80000000816 */
[----:B------:R-:W-:-:S08]  /*11d0*/  DFMA R24, R12, R12, UR6 ;  /* 0x000000060c187e2b */ /* 0x000fd0000800000c */
[----:B------:R-:W-:Y:S01]  /*11e0*/  DFMA R16, R18, R18, R24 ;  /* 0x000000121210722b */ /* 0x000fe20000000018 */
[----:B------:R-:W-:-:S07]  /*11f0*/  IMAD.MOV.U32 R24, RZ, RZ, RZ ;  /* 0x000000ffff187224 */ /* 0x000fce00078e00ff */
        /* <DEDUP_REMOVED lines=14> */
.L_x_18:
[----:B------:R-:W-:Y:S05]  /*12e0*/  BSYNC.RECONVERGENT B0 ;  /* 0x0000000000007941 */ /* 0x000fea0003800200 */
.L_x_17:
[----:B------:R-:W-:-:S08]  /*12f0*/  DMUL R16, R24, R24 ;  /* 0x0000001818107228 */ /* 0x000fd00000000000 */
[----:B------:R-:W-:-:S08]  /*1300*/  DMUL R16, R16, R24 ;  /* 0x0000001810107228 */ /* 0x000fd00000000000 */
[-C--:B------:R-:W-:Y:S02]  /*1310*/  DFMA R8, R12, R16.reuse, R8 ;  /* 0x000000100c08722b */ /* 0x080fe40000000008 */
[-C--:B------:R-:W-:Y:S02]  /*1320*/  DFMA R10, R18, R16.reuse, R10 ;  /* 0x00000010120a722b */ /* 0x080fe4000000000a */
[----:B------:R-:W-:-:S11]  /*1330*/  DFMA R20, R14, R16, R20 ;  /* 0x000000100e14722b */ /* 0x000fd60000000014 */
.L_x_1:
[----:B------:R-:W2:Y:S01]  /*1340*/  LDCU UR5, c[0x0][0x380] ;  /* 0x00007000ff0577ac */ /* 0x000ea20008000800 */
[----:B------:R-:W-:Y:S02]  /*1350*/  UIADD3 UR4, UPT, UPT, UR12, UR4, URZ ;  /* 0x000000040c047290 */ /* 0x000fe4000fffe0ff */
[----:B0-----:R-:W-:Y:S02]  /*1360*/  UIADD3 UR9, UPT, UPT, -UR12, UR9, URZ ;  /* 0x000000090c097290 */ /* 0x001fe4000fffe1ff */
[----:B--2---:R-:W-:-:S09]  /*1370*/  UISETP.GE.AND UP0, UPT, UR4, UR5, UPT ;  /* 0x000000050400728c */ /* 0x004fd2000bf06270 */
[----:B------:R-:W-:Y:S05]  /*1380*/  BRA.U !UP0, `(.L_x_19) ;  /* 0xffffffed08847547 */ /* 0x000fea000b83ffff */
.L_x_0:
[----:B------:R-:W-:-:S13]  /*1390*/  ISETP.GE.AND P0, PT, R0, UR5, PT ;  /* 0x0000000500007c0c */ /* 0x000fda000bf06270 */
[----:B------:R-:W-:Y:S05]  /*13a0*/  @P0 EXIT ;  /* 0x000000000000094d */ /* 0x000fea0003800000 */
[----:B-1----:R-:W0:Y:S02]  /*13b0*/  LDC.64 R2, c[0x0][0x390] ;  /* 0x0000e400ff027b82 */ /* 0x002e240000000a00 */
[----:B0-----:R-:W-:-:S05]  /*13c0*/  IMAD.WIDE R2, R0, 0x18, R2 ;  /* 0x0000001800027825 */ /* 0x001fca00078e0202 */
[----:B------:R-:W-:Y:S04]  /*13d0*/  STG.E.64 desc[UR10][R2.64], R8 ;  /* 0x0000000802007986 */ /* 0x000fe8000c101b0a */
[----:B------:R-:W-:Y:S04]  /*13e0*/  STG.E.64 desc[UR10][R2.64+0x8], R10 ;  /* 0x0000080a02007986 */ /* 0x000fe8000c101b0a */
[----:B------:R-:W-:Y:S01]  /*13f0*/  STG.E.64 desc[UR10][R2.64+0x10], R20 ;  /* 0x0000101402007986 */ /* 0x000fe2000c101b0a */
[----:B------:R-:W-:Y:S05]  /*1400*/  EXIT ;  /* 0x000000000000794d */ /* 0x000fea0003800000 */
        .weak           $__internal_0_$__cuda_sm20_drsqrt_f64_slowpath_v2
        .type           $__internal_0_$__cuda_sm20_drsqrt_f64_slowpath_v2,@function
        .size           $__internal_0_$__cuda_sm20_drsqrt_f64_slowpath_v2,(.L_x_25 - $__internal_0_$__cuda_sm20_drsqrt_f64_slowpath_v2)
$__internal_0_$__cuda_sm20_drsqrt_f64_slowpath_v2:
[----:B------:R-:W-:Y:S01]  /*1410*/  DSETP.NEU.AND P0, PT, R16, RZ, PT ;  /* 0x000000ff1000722a */ /* 0x000fe20003f0d000 */
[----:B------:R-:W-:Y:S01]  /*1420*/  BSSY.RECONVERGENT B1, `(.L_x_20) ;  /* 0x000001c000017945 */ /* 0x000fe20003800200 */
[----:B------:R-:W-:-:S12]  /*1430*/  LOP3.LUT R3, R17, 0x80000000, RZ, 0xc0, !PT ;  /* 0x8000000011037812 */ /* 0x000fd800078ec0ff */
[----:B------:R-:W-:Y:S05]  /*1440*/  @!P0 BRA `(.L_x_21) ;  /* 0x00000000005c8947 */ /* 0x000fea0003800000 */
[----:B------:R-:W-:-:S14]  /*1450*/  DSETP.GTU.AND P0, PT, |R16|, +INF , PT ;  /* 0x7ff000001000742a */ /* 0x000fdc0003f0c200 */
[----:B------:R-:W-:Y:S05]  /*1460*/  @P0 BRA `(.L_x_22) ;  /* 0x00000000004c0947 */ /* 0x000fea0003800000 */
[----:B------:R-:W-:-:S13]  /*1470*/  ISETP.NE.AND P0, PT, R3, RZ, PT ;  /* 0x000000ff0300720c */ /* 0x000fda0003f05270 */
[----:B------:R-:W-:Y:S01]  /*1480*/  @P0 IMAD.MOV.U32 R34, RZ, RZ, 0x0 ;  /* 0x00000000ff220424 */ /* 0x000fe200078e00ff */
[----:B------:R-:W-:Y:S01]  /*1490*/  @P0 MOV R35, 0xfff80000 ;  /* 0xfff8000000230802 */ /* 0x000fe20000000f00 */
[----:B------:R-:W-:Y:S06]  /*14a0*/  @P0 BRA `(.L_x_23) ;  /* 0x00000000004c0947 */ /* 0x000fec0003800000 */
[----:B------:R-:W-:-:S14]  /*14b0*/  DSETP.NEU.AND P0, PT, |R16|, +INF , PT ;  /* 0x7ff000001000742a */ /* 0x000fdc0003f0d200 */
[----:B------:R-:W-:Y:S01]  /*14c0*/  @!P0 CS2R R34, SRZ ;  /* 0x0000000000228805 */ /* 0x000fe2000001ff00 */
[----:B------:R-:W-:Y:S06]  /*14d0*/  @!P0 BRA `(.L_x_23) ;  /* 0x0000000000408947 */ /* 0x000fec0003800000 */
[----:B------:R-:W-:Y:S01]  /*14e0*/  DMUL R16, R16, 1.80143985094819840000e+16 ;  /* 0x4350000010107828 */ /* 0x000fe20000000000 */
[----:B------:R-:W-:-:S05]  /*14f0*/  IMAD.MOV.U32 R36, RZ, RZ, RZ ;  /* 0x000000ffff247224 */ /* 0x000fca00078e00ff */
[----:B------:R-:W0:Y:S02]  /*1500*/  MUFU.RSQ64H R37, R17 ;  /* 0x0000001100257308 */ /* 0x000e240000001c00 */
[----:B0-----:R-:W-:-:S08]  /*1510*/  DMUL R34, R36, R36 ;  /* 0x0000002424227228 */ /* 0x001fd00000000000 */
[----:B------:R-:W-:Y:S01]  /*1520*/  DFMA R34, R16, -R34, 1 ;  /* 0x3ff000001022742b */ /* 0x000fe20000000822 */
[----:B------:R-:W-:Y:S01]  /*1530*/  IMAD.MOV.U32 R16, RZ, RZ, 0x0 ;  /* 0x00000000ff107424 */ /* 0x000fe200078e00ff */
[----:B------:R-:W-:-:S06]  /*1540*/  MOV R17, 0x3fd80000 ;  /* 0x3fd8000000117802 */ /* 0x000fcc0000000f00 */
[----:B------:R-:W-:Y:S02]  /*1550*/  DFMA R16, R34, R16, 0.5 ;  /* 0x3fe000002210742b */ /* 0x000fe40000000010 */
[----:B------:R-:W-:-:S08]  /*1560*/  DMUL R34, R36, R34 ;  /* 0x0000002224227228 */ /* 0x000fd00000000000 */
[----:B------:R-:W-:-:S08]  /*1570*/  DFMA R34, R16, R34, R36 ;  /* 0x000000221022722b */ /* 0x000fd00000000024 */
[----:B------:R-:W-:Y:S01]  /*1580*/  DMUL R34, R34, 134217728 ;  /* 0x41a0000022227828 */ /* 0x000fe20000000000 */
[----:B------:R-:W-:Y:S10]  /*1590*/  BRA `(.L_x_23) ;  /* 0x0000000000107947 */ /* 0x000ff40003800000 */
.L_x_22:
[----:B------:R-:W-:Y:S01]  /*15a0*/  DADD R34, R16, R16 ;  /* 0x0000000010227229 */ /* 0x000fe20000000010 */
[----:B------:R-:W-:Y:S10]  /*15b0*/  BRA `(.L_x_23) ;  /* 0x0000000000087947 */ /* 0x000ff40003800000 */
.L_x_21:
[----:B------:R-:W-:Y:S01]  /*15c0*/  LOP3.LUT R35, R3, 0x7ff00000, RZ, 0xfc, !PT ;  /* 0x7ff0000003237812 */ /* 0x000fe200078efcff */
[----:B------:R-:W-:-:S07]  /*15d0*/  IMAD.MOV.U32 R34, RZ, RZ, RZ ;  /* 0x000000ffff227224 */ /* 0x000fce00078e00ff */
.L_x_23:
[----:B------:R-:W-:Y:S05]  /*15e0*/  BSYNC.RECONVERGENT B1 ;  /* 0x0000000000017941 */ /* 0x000fea0003800200 */
.L_x_20:
[----:B------:R-:W-:Y:S01]  /*15f0*/  IMAD.MOV.U32 R33, RZ, RZ, 0x0 ;  /* 0x00000000ff217424 */ /* 0x000fe200078e00ff */
[----:B------:R-:W-:Y:S01]  /*1600*/  MOV R3, R35 ;  /* 0x0000002300037202 */ /* 0x000fe20000000f00 */
[----:B------:R-:W-:Y:S02]  /*1610*/  IMAD.MOV.U32 R16, RZ, RZ, R34 ;  /* 0x000000ffff107224 */ /* 0x000fe400078e0022 */
[----:B------:R-:W-:Y:S05]  /*1620*/  RET.REL.NODEC R32 `(_Z19computeForcesKerneliPK7double3PS_) ;  /* 0xffffffe820747950 */ /* 0x000fea0003c3ffff */
.L_x_24:
[----:B------:R-:W-:-:S00]  /*1630*/  BRA `(.L_x_24) ;  /* 0xfffffffc00fc7947 */ /* 0x000fc0000383ffff */
[----:B------:R-:W-:-:S00]  /*1640*/  NOP ;  /* 0x0000000000007918 */ /* 0x000fc00000000000 */
        /* <DEDUP_REMOVED lines=11> */
.L_x_25:


//--------------------- .nv.shared._Z19computeForcesKerneliPK7double3PS_ --------------------------
	.section	.nv.shared._Z19computeForcesKerneliPK7double3PS_,"aw",@nobits
	.sectionflags	@""
	.align	16
	.zero		1024


//--------------------- .nv.shared.reserved.0     --------------------------
	.section	.nv.shared.reserved.0,"aw",@nobits
	.weak		__nv_reservedSMEM_offset_0_alias
	.size		__nv_reservedSMEM_offset_0_alias, 0, 64
	.other		__nv_reservedSMEM_offset_0_alias,@"STO_CUDA_RESERVED_SHARED STV_DEFAULT"
__nv_reservedSMEM_offset_0_alias:
	.zero		0
	.zero		64


//--------------------- .nv.constant0._Z19computeForcesKerneliPK7double3PS_ --------------------------
	.section	.nv.constant0._Z19computeForcesKerneliPK7double3PS_,"a",@progbits
	.sectionflags	@""
	.align	4
.nv.constant0._Z19computeForcesKerneliPK7double3PS_:
	.zero		920


//--------------------- SYMBOLS --------------------------

	.type		.nv.reservedSmem.offset0,@object
	.size		.nv.reservedSmem.offset0,0x4
	.type		.nv.reservedSmem.cap,@object
	.size		.nv.reservedSmem.cap,0x4
